//
// Generated by NVIDIA NVVM Compiler
//
// Compiler Build ID: CL-36424714
// Cuda compilation tools, release 13.0, V13.0.88
// Based on NVVM 20.0.0
//

.version 9.0
.target sm_100
.address_size 64

	// .globl	_Z6conv2dPfS_ii
.const .align 4 .b8 mask[36];

.visible .entry _Z6conv2dPfS_ii(
	.param .u64 .ptr .align 1 _Z6conv2dPfS_ii_param_0,
	.param .u64 .ptr .align 1 _Z6conv2dPfS_ii_param_1,
	.param .u32 _Z6conv2dPfS_ii_param_2,
	.param .u32 _Z6conv2dPfS_ii_param_3
)
{
	.reg .pred 	%p<32>;
	.reg .b32 	%r<21>;
	.reg .b32 	%f<47>;
	.reg .b64 	%rd<26>;

	ld.param.u64 	%rd7, [_Z6conv2dPfS_ii_param_0];
	ld.param.u64 	%rd6, [_Z6conv2dPfS_ii_param_1];
	ld.param.u32 	%r7, [_Z6conv2dPfS_ii_param_2];
	ld.param.u32 	%r8, [_Z6conv2dPfS_ii_param_3];
	cvta.to.global.u64 	%rd1, %rd7;
	mov.u32 	%r9, %ctaid.y;
	mov.u32 	%r10, %ntid.y;
	mov.u32 	%r11, %tid.y;
	mad.lo.s32 	%r1, %r9, %r10, %r11;
	mov.u32 	%r12, %ctaid.x;
	mov.u32 	%r13, %ntid.x;
	mov.u32 	%r14, %tid.x;
	mad.lo.s32 	%r2, %r12, %r13, %r14;
	setp.ge.s32 	%p3, %r1, %r7;
	setp.ge.s32 	%p4, %r2, %r8;
	or.pred  	%p5, %p3, %p4;
	@%p5 bra 	$L__BB0_20;
	setp.eq.s32 	%p6, %r1, 0;
	add.s32 	%r15, %r1, -1;
	mul.lo.s32 	%r3, %r15, %r8;
	setp.lt.s32 	%p7, %r2, 1;
	cvt.s64.s32 	%rd8, %r3;
	cvt.s64.s32 	%rd2, %r2;
	add.s64 	%rd9, %rd2, %rd8;
	shl.b64 	%rd10, %rd9, 2;
	add.s64 	%rd3, %rd1, %rd10;
	mov.f32 	%f39, 0f00000000;
	or.pred  	%p8, %p6, %p7;
	@%p8 bra 	$L__BB0_3;
	ld.global.f32 	%f20, [%rd3+-4];
	ld.const.f32 	%f21, [mask];
	fma.rn.f32 	%f39, %f20, %f21, 0f00000000;
$L__BB0_3:
	setp.eq.s32 	%p9, %r1, 0;
	setp.lt.s32 	%p10, %r2, 0;
	or.pred  	%p11, %p9, %p10;
	@%p11 bra 	$L__BB0_5;
	add.s32 	%r16, %r2, %r3;
	mul.wide.s32 	%rd11, %r16, 4;
	add.s64 	%rd12, %rd1, %rd11;
	ld.global.f32 	%f22, [%rd12];
	ld.const.f32 	%f23, [mask+4];
	fma.rn.f32 	%f39, %f22, %f23, %f39;
$L__BB0_5:
	setp.eq.s32 	%p12, %r1, 0;
	add.s32 	%r17, %r2, 1;
	setp.gt.s32 	%p13, %r2, -2;
	setp.lt.s32 	%p14, %r17, %r8;
	and.pred  	%p1, %p13, %p14;
	not.pred 	%p16, %p1;
	or.pred  	%p17, %p12, %p16;
	@%p17 bra 	$L__BB0_7;
	ld.global.f32 	%f24, [%rd3+4];
	ld.const.f32 	%f25, [mask+8];
	fma.rn.f32 	%f39, %f24, %f25, %f39;
$L__BB0_7:
	setp.gt.s32 	%p18, %r2, 0;
	mul.lo.s32 	%r4, %r1, %r8;
	setp.le.s32 	%p19, %r2, %r8;
	and.pred  	%p2, %p18, %p19;
	cvt.s64.s32 	%rd13, %r4;
	add.s64 	%rd14, %rd2, %rd13;
	shl.b64 	%rd15, %rd14, 2;
	add.s64 	%rd4, %rd1, %rd15;
	not.pred 	%p20, %p2;
	@%p20 bra 	$L__BB0_9;
	ld.global.f32 	%f26, [%rd4+-4];
	ld.const.f32 	%f27, [mask+12];
	fma.rn.f32 	%f39, %f26, %f27, %f39;
$L__BB0_9:
	setp.lt.s32 	%p21, %r2, 0;
	@%p21 bra 	$L__BB0_11;
	add.s32 	%r18, %r2, %r4;
	mul.wide.s32 	%rd16, %r18, 4;
	add.s64 	%rd17, %rd1, %rd16;
	ld.global.f32 	%f28, [%rd17];
	ld.const.f32 	%f29, [mask+16];
	fma.rn.f32 	%f39, %f28, %f29, %f39;
$L__BB0_11:
	@%p16 bra 	$L__BB0_13;
	ld.global.f32 	%f30, [%rd4+4];
	ld.const.f32 	%f31, [mask+20];
	fma.rn.f32 	%f39, %f30, %f31, %f39;
$L__BB0_13:
	add.s32 	%r5, %r1, 1;
	setp.ge.u32 	%p23, %r5, %r7;
	add.s32 	%r6, %r4, %r8;
	cvt.s64.s32 	%rd18, %r6;
	add.s64 	%rd19, %rd2, %rd18;
	shl.b64 	%rd20, %rd19, 2;
	add.s64 	%rd5, %rd1, %rd20;
	or.pred  	%p25, %p23, %p20;
	@%p25 bra 	$L__BB0_15;
	ld.global.f32 	%f32, [%rd5+-4];
	ld.const.f32 	%f33, [mask+24];
	fma.rn.f32 	%f39, %f32, %f33, %f39;
$L__BB0_15:
	setp.ge.u32 	%p26, %r5, %r7;
	setp.lt.s32 	%p27, %r2, 0;
	or.pred  	%p28, %p26, %p27;
	@%p28 bra 	$L__BB0_17;
	add.s32 	%r19, %r2, %r6;
	mul.wide.s32 	%rd21, %r19, 4;
	add.s64 	%rd22, %rd1, %rd21;
	ld.global.f32 	%f34, [%rd22];
	ld.const.f32 	%f35, [mask+28];
	fma.rn.f32 	%f39, %f34, %f35, %f39;
$L__BB0_17:
	setp.ge.u32 	%p29, %r5, %r7;
	or.pred  	%p31, %p29, %p16;
	@%p31 bra 	$L__BB0_19;
	ld.global.f32 	%f36, [%rd5+4];
	ld.const.f32 	%f37, [mask+32];
	fma.rn.f32 	%f39, %f36, %f37, %f39;
$L__BB0_19:
	add.s32 	%r20, %r4, %r2;
	cvta.to.global.u64 	%rd23, %rd6;
	mul.wide.s32 	%rd24, %r20, 4;
	add.s64 	%rd25, %rd23, %rd24;
	st.global.f32 	[%rd25], %f39;
$L__BB0_20:
	ret;

}


// ===== COMPILED SASS (sm_100) =====

	.target	sm_100

	.elftype	@"ET_EXEC"


//--------------------- .note.nv.tkinfo           --------------------------
	.section	.note.nv.tkinfo,"",@"SHT_NOTE"
	.sectionflags	@"SHF_NOTE_NV_TKINFO"
	.tkinfo
        /*0018*/ 	.word	0x00000002
        /*0030*/ 	.string	""
        /*0030*/ 	.string	"ptxas"
        /*0030*/ 	.string	"Cuda compilation tools, release 13.0, V13.0.88"
        /*0030*/ 	.string	"Build cuda_13.0.r13.0/compiler.36424714_0"
        /*0030*/ 	.string	"-arch sm_100 -m 64 "



//--------------------- .note.nv.cuinfo           --------------------------
	.section	.note.nv.cuinfo,"",@"SHT_NOTE"
	.sectionflags	@"SHF_NOTE_NV_CUINFO"
        /*0018*/ 	.short	0x0002
        /*001a*/ 	.short	0x0064
        /*001c*/ 	.short	0x0082
	.zero		2


//--------------------- .nv.info                  --------------------------
	.section	.nv.info,"",@"SHT_CUDA_INFO"
	.align	4


	//----- nvinfo : EIATTR_REGCOUNT
	.align		4
        /*0000*/ 	.byte	0x04, 0x2f
        /*0002*/ 	.short	(.L_2 - .L_1)
	.align		4
.L_1:
        /*0004*/ 	.word	index@(_Z6conv2dPfS_ii)
        /*0008*/ 	.word	0x00000017


	//----- nvinfo : EIATTR_FRAME_SIZE
	.align		4
.L_2:
        /*000c*/ 	.byte	0x04, 0x11
        /*000e*/ 	.short	(.L_4 - .L_3)
	.align		4
.L_3:
        /*0010*/ 	.word	index@(_Z6conv2dPfS_ii)
        /*0014*/ 	.word	0x00000000


	//----- nvinfo : EIATTR_MIN_STACK_SIZE
	.align		4
.L_4:
        /*0018*/ 	.byte	0x04, 0x12
        /*001a*/ 	.short	(.L_6 - .L_5)
	.align		4
.L_5:
        /*001c*/ 	.word	index@(_Z6conv2dPfS_ii)
        /*0020*/ 	.word	0x00000000
.L_6:


//--------------------- .nv.compat                --------------------------
	.section	.nv.compat,"",@"SHT_CUDA_COMPAT_INFO"
	.align	4
        /*0000*/ 	.byte	0x02, 0x09, 0x00, 0x00, 0x02, 0x02, 0x01, 0x00, 0x02, 0x05, 0x05, 0x00, 0x03, 0x07, 0x01, 0x01
        /*0010*/ 	.byte	0x02, 0x03, 0x00, 0x00, 0x02, 0x06, 0x01, 0x00, 0x04, 0x0b, 0x08, 0x00, 0x09, 0x00, 0x00, 0x00
        /*0020*/ 	.byte	0x00, 0x00, 0x00, 0x00


//--------------------- .nv.info._Z6conv2dPfS_ii  --------------------------
	.section	.nv.info._Z6conv2dPfS_ii,"",@"SHT_CUDA_INFO"
	.sectionflags	@""
	.align	4


	//----- nvinfo : EIATTR_CUDA_API_VERSION
	.align		4
        /*0000*/ 	.byte	0x04, 0x37
        /*0002*/ 	.short	(.L_8 - .L_7)
.L_7:
        /*0004*/ 	.word	0x00000082


	//----- nvinfo : EIATTR_KPARAM_INFO
	.align		4
.L_8:
        /*0008*/ 	.byte	0x04, 0x17
        /*000a*/ 	.short	(.L_10 - .L_9)
.L_9:
        /*000c*/ 	.word	0x00000000
        /*0010*/ 	.short	0x0003
        /*0012*/ 	.short	0x0014
        /*0014*/ 	.byte	0x00, 0xf0, 0x11, 0x00


	//----- nvinfo : EIATTR_KPARAM_INFO
	.align		4
.L_10:
        /*0018*/ 	.byte	0x04, 0x17
        /*001a*/ 	.short	(.L_12 - .L_11)
.L_11:
        /*001c*/ 	.word	0x00000000
        /*0020*/ 	.short	0x0002
        /*0022*/ 	.short	0x0010
        /*0024*/ 	.byte	0x00, 0xf0, 0x11, 0x00


	//----- nvinfo : EIATTR_KPARAM_INFO
	.align		4
.L_12:
        /*0028*/ 	.byte	0x04, 0x17
        /*002a*/ 	.short	(.L_14 - .L_13)
.L_13:
        /*002c*/ 	.word	0x00000000
        /*0030*/ 	.short	0x0001
        /*0032*/ 	.short	0x0008
        /*0034*/ 	.byte	0x00, 0xf5, 0x21, 0x00


	//----- nvinfo : EIATTR_KPARAM_INFO
	.align		4
.L_14:
        /*0038*/ 	.byte	0x04, 0x17
        /*003a*/ 	.short	(.L_16 - .L_15)
.L_15:
        /*003c*/ 	.word	0x00000000
        /*0040*/ 	.short	0x0000
        /*0042*/ 	.short	0x0000
        /*0044*/ 	.byte	0x00, 0xf5, 0x21, 0x00


	//----- nvinfo : EIATTR_SPARSE_MMA_MASK
	.align		4
.L_16:
        /*0048*/ 	.byte	0x03, 0x50
        /*004a*/ 	.short	0x0000


	//----- nvinfo : EIATTR_MAXREG_COUNT
	.align		4
        /*004c*/ 	.byte	0x03, 0x1b
        /*004e*/ 	.short	0x00ff


	//----- nvinfo : EIATTR_MERCURY_ISA_VERSION
	.align		4
        /*0050*/ 	.byte	0x03, 0x5f
        /*0052*/ 	.short	0x0101


	//----- nvinfo : EIATTR_VRC_CTA_INIT_COUNT
	.align		4
        /*0054*/ 	.byte	0x02, 0x4a
	.zero		1
	.zero		1


	//----- nvinfo : EIATTR_EXIT_INSTR_OFFSETS
	.align		4
        /*0058*/ 	.byte	0x04, 0x1c
        /*005a*/ 	.short	(.L_18 - .L_17)


	//   ....[0]....
.L_17:
        /*005c*/ 	.word	0x000000c0


	//   ....[1]....
        /*0060*/ 	.word	0x00000560


	//----- nvinfo : EIATTR_CBANK_PARAM_SIZE
	.align		4
.L_18:
        /*0064*/ 	.byte	0x03, 0x19
        /*0066*/ 	.short	0x0018


	//----- nvinfo : EIATTR_PARAM_CBANK
	.align		4
        /*0068*/ 	.byte	0x04, 0x0a
        /*006a*/ 	.short	(.L_20 - .L_19)
	.align		4
.L_19:
        /*006c*/ 	.word	index@(.nv.constant0._Z6conv2dPfS_ii)
        /*0070*/ 	.short	0x0380
        /*0072*/ 	.short	0x0018


	//----- nvinfo : EIATTR_SW_WAR
	.align		4
.L_20:
        /*0074*/ 	.byte	0x04, 0x36
        /*0076*/ 	.short	(.L_22 - .L_21)
.L_21:
        /*0078*/ 	.word	0x00000008
.L_22:


//--------------------- .nv.callgraph             --------------------------
	.section	.nv.callgraph,"",@"SHT_CUDA_CALLGRAPH"
	.align	4
	.sectionentsize	8
	.align		4
        /*0000*/ 	.word	0x00000000
	.align		4
        /*0004*/ 	.word	0xffffffff
	.align		4
        /*0008*/ 	.word	0x00000000
	.align		4
        /*000c*/ 	.word	0xfffffffe
	.align		4
        /*0010*/ 	.word	0x00000000
	.align		4
        /*0014*/ 	.word	0xfffffffd
	.align		4
        /*0018*/ 	.word	0x00000000
	.align		4
        /*001c*/ 	.word	0xfffffffc


//--------------------- .nv.constant3             --------------------------
	.section	.nv.constant3,"a",@progbits
	.align	4
.nv.constant3:
	.type		mask,@object
	.size		mask,(.L_0 - mask)
mask:
	.zero		36
.L_0:


//--------------------- .text._Z6conv2dPfS_ii     --------------------------
	.section	.text._Z6conv2dPfS_ii,"ax",@progbits
	.align	128
        .global         _Z6conv2dPfS_ii
        .type           _Z6conv2dPfS_ii,@function
        .size           _Z6conv2dPfS_ii,(.L_x_1 - _Z6conv2dPfS_ii)
        .other          _Z6conv2dPfS_ii,@"STO_CUDA_ENTRY STV_DEFAULT"
_Z6conv2dPfS_ii:
.text._Z6conv2dPfS_ii:
[----:B------:R-:W-:Y:S01]  /*0000*/  LDC R1, c[0x0][0x37c] ;  /* 0x0000df00ff017b82 */ /* 0x000fe20000000800 */
[----:B------:R-:W0:Y:S07]  /*0010*/  S2R R5, SR_TID.X ;  /* 0x0000000000057919 */ /* 0x000e2e0000002100 */
[----:B------:R-:W1:Y:S01]  /*0020*/  LDC R8, c[0x0][0x364] ;  /* 0x0000d900ff087b82 */ /* 0x000e620000000800 */
[----:B------:R-:W2:Y:S01]  /*0030*/  LDCU.64 UR6, c[0x0][0x390] ;  /* 0x00007200ff0677ac */ /* 0x000ea20008000a00 */
[----:B------:R-:W1:Y:S06]  /*0040*/  S2R R3, SR_TID.Y ;  /* 0x0000000000037919 */ /* 0x000e6c0000002200 */
[----:B------:R-:W0:Y:S08]  /*0050*/  S2UR UR5, SR_CTAID.X ;  /* 0x00000000000579c3 */ /* 0x000e300000002500 */
[----:B------:R-:W0:Y:S08]  /*0060*/  LDC R4, c[0x0][0x360] ;  /* 0x0000d800ff047b82 */ /* 0x000e300000000800 */
[----:B------:R-:W1:Y:S01]  /*0070*/  S2UR UR4, SR_CTAID.Y ;  /* 0x00000000000479c3 */ /* 0x000e620000002600 */
[----:B0-----:R-:W-:-:S05]  /*0080*/  IMAD R4, R4, UR5, R5 ;  /* 0x0000000504047c24 */ /* 0x001fca000f8e0205 */
[----:B--2---:R-:W-:Y:S01]  /*0090*/  ISETP.GE.AND P0, PT, R4, UR7, PT ;  /* 0x0000000704007c0c */ /* 0x004fe2000bf06270 */
[----:B-1----:R-:W-:-:S05]  /*00a0*/  IMAD R8, R8, UR4, R3 ;  /* 0x0000000408087c24 */ /* 0x002fca000f8e0203 */
[----:B------:R-:W-:-:S13]  /*00b0*/  ISETP.GE.OR P0, PT, R8, UR6, P0 ;  /* 0x0000000608007c0c */ /* 0x000fda0008706670 */
[----:B------:R-:W-:Y:S05]  /*00c0*/  @P0 EXIT ;  /* 0x000000000000094d */ /* 0x000fea0003800000 */
[----:B------:R-:W-:Y:S01]  /*00d0*/  ISETP.GE.AND P3, PT, R4, RZ, PT ;  /* 0x000000ff0400720c */ /* 0x000fe20003f66270 */
[----:B------:R-:W0:Y:S01]  /*00e0*/  LDCU.64 UR8, c[0x0][0x380] ;  /* 0x00007000ff0877ac */ /* 0x000e220008000a00 */
[----:B------:R-:W-:Y:S01]  /*00f0*/  VIADD R0, R8, 0xffffffff ;  /* 0xffffffff08007836 */ /* 0x000fe20000000000 */
[----:B------:R-:W-:Y:S02]  /*0100*/  ISETP.GE.AND P1, PT, R4, 0x1, PT ;  /* 0x000000010400780c */ /* 0x000fe40003f26270 */
[----:B------:R-:W-:Y:S01]  /*0110*/  ISETP.EQ.OR P2, PT, R8, RZ, !P3 ;  /* 0x000000ff0800720c */ /* 0x000fe20005f42670 */
[----:B------:R-:W-:Y:S01]  /*0120*/  IMAD R5, R0, UR7, RZ ;  /* 0x0000000700057c24 */ /* 0x000fe2000f8e02ff */
[----:B------:R-:W1:Y:S01]  /*0130*/  LDCU.64 UR4, c[0x0][0x358] ;  /* 0x00006b00ff0477ac */ /* 0x000e620008000a00 */
[----:B------:R-:W-:Y:S02]  /*0140*/  SHF.R.S32.HI R12, RZ, 0x1f, R4 ;  /* 0x0000001fff0c7819 */ /* 0x000fe40000011404 */
[----:B------:R-:W-:-:S02]  /*0150*/  ISETP.EQ.OR P1, PT, R8, RZ, !P1 ;  /* 0x000000ff0800720c */ /* 0x000fc40004f22670 */
[----:B------:R-:W-:Y:S01]  /*0160*/  IADD3 R0, P0, PT, R4, R5, RZ ;  /* 0x0000000504007210 */ /* 0x000fe20007f1e0ff */
[----:B------:R-:W-:Y:S01]  /*0170*/  VIADD R14, R8, 0x1 ;  /* 0x00000001080e7836 */ /* 0x000fe20000000000 */
[----:B------:R-:W2:Y:S02]  /*0180*/  @P3 LDC.64 R10, c[0x0][0x380] ;  /* 0x0000e000ff0a3b82 */ /* 0x000ea40000000a00 */
[----:B------:R-:W-:Y:S02]  /*0190*/  LEA.HI.X.SX32 R3, R5, R12, 0x1, P0 ;  /* 0x0000000c05037211 */ /* 0x000fe400000f0eff */
[----:B0-----:R-:W-:-:S04]  /*01a0*/  LEA R2, P0, R0, UR8, 0x2 ;  /* 0x0000000800027c11 */ /* 0x001fc8000f8010ff */
[----:B------:R-:W0:Y:S01]  /*01b0*/  @!P2 LDC.64 R6, c[0x0][0x380] ;  /* 0x0000e000ff06ab82 */ /* 0x000e220000000a00 */
[----:B------:R-:W-:-:S05]  /*01c0*/  LEA.HI.X R3, R0, UR9, R3, 0x2, P0 ;  /* 0x0000000900037c11 */ /* 0x000fca00080f1403 */
[----:B-1----:R-:W3:Y:S01]  /*01d0*/  @!P1 LDG.E R0, desc[UR4][R2.64+-0x4] ;  /* 0xfffffc0402009981 */ /* 0x002ee2000c1e1900 */
[----:B------:R-:W-:Y:S01]  /*01e0*/  @!P2 IMAD.IADD R5, R4, 0x1, R5 ;  /* 0x000000010405a824 */ /* 0x000fe200078e0205 */
[----:B------:R-:W3:Y:S01]  /*01f0*/  @!P1 LDC R9, c[0x3][RZ] ;  /* 0x00c00000ff099b82 */ /* 0x000ee20000000800 */
[----:B------:R-:W-:-:S07]  /*0200*/  IMAD R15, R8, UR7, RZ ;  /* 0x00000007080f7c24 */ /* 0x000fce000f8e02ff */
[----:B------:R-:W1:Y:S01]  /*0210*/  @!P2 LDC R17, c[0x3][0x4] ;  /* 0x00c00100ff11ab82 */ /* 0x000e620000000800 */
[----:B0-----:R-:W-:-:S05]  /*0220*/  @!P2 IMAD.WIDE R6, R5, 0x4, R6 ;  /* 0x000000040506a825 */ /* 0x001fca00078e0206 */
[----:B------:R0:W1:Y:S01]  /*0230*/  @!P2 LDG.E R16, desc[UR4][R6.64] ;  /* 0x000000040610a981 */ /* 0x000062000c1e1900 */
[----:B------:R-:W-:Y:S01]  /*0240*/  VIADD R5, R4, 0x1 ;  /* 0x0000000104057836 */ /* 0x000fe20000000000 */
[----:B------:R-:W-:Y:S01]  /*0250*/  ISETP.GE.U32.OR P4, PT, R14, UR6, !P3 ;  /* 0x000000060e007c0c */ /* 0x000fe2000df86470 */
[----:B------:R-:W-:-:S03]  /*0260*/  IMAD.IADD R13, R4, 0x1, R15 ;  /* 0x00000001040d7824 */ /* 0x000fc600078e020f */
[----:B------:R-:W-:Y:S01]  /*0270*/  ISETP.GE.AND P0, PT, R5, UR7, PT ;  /* 0x0000000705007c0c */ /* 0x000fe2000bf06270 */
[----:B------:R-:W-:-:S03]  /*0280*/  IMAD.MOV.U32 R5, RZ, RZ, RZ ;  /* 0x000000ffff057224 */ /* 0x000fc600078e00ff */
[----:B------:R-:W-:-:S04]  /*0290*/  ISETP.GT.AND P0, PT, R4, -0x2, !P0 ;  /* 0xfffffffe0400780c */ /* 0x000fc80004704270 */
[----:B------:R-:W-:Y:S01]  /*02a0*/  ISETP.EQ.OR P5, PT, R8, RZ, !P0 ;  /* 0x000000ff0800720c */ /* 0x000fe200047a2670 */
[----:B0-----:R-:W0:Y:S08]  /*02b0*/  @!P4 LDC.64 R6, c[0x0][0x380] ;  /* 0x0000e000ff06cb82 */ /* 0x001e300000000a00 */
[----:B------:R-:W4:Y:S04]  /*02c0*/  @!P4 LDC R20, c[0x3][0x1c] ;  /* 0x00c00700ff14cb82 */ /* 0x000f280000000800 */
[----:B------:R5:W4:Y:S04]  /*02d0*/  @!P5 LDG.E R2, desc[UR4][R2.64+0x4] ;  /* 0x000004040202d981 */ /* 0x000b28000c1e1900 */
[----:B-----5:R-:W4:Y:S01]  /*02e0*/  @!P5 LDC R3, c[0x3][0x8] ;  /* 0x00c00200ff03db82 */ /* 0x020f220000000800 */
[----:B---3--:R-:W-:Y:S01]  /*02f0*/  @!P1 FFMA R5, R0, R9, RZ ;  /* 0x0000000900059223 */ /* 0x008fe200000000ff */
[----:B------:R-:W-:-:S02]  /*0300*/  ISETP.GT.AND P1, PT, R4, UR7, PT ;  /* 0x0000000704007c0c */ /* 0x000fc4000bf24270 */
[C---:B------:R-:W-:Y:S02]  /*0310*/  IADD3 R0, P6, PT, R4.reuse, R15, RZ ;  /* 0x0000000f04007210 */ /* 0x040fe40007fde0ff */
[----:B------:R-:W-:Y:S02]  /*0320*/  ISETP.GT.AND P1, PT, R4, RZ, !P1 ;  /* 0x000000ff0400720c */ /* 0x000fe40004f24270 */
[C---:B------:R-:W-:Y:S01]  /*0330*/  LEA.HI.X.SX32 R9, R15.reuse, R12, 0x1, P6 ;  /* 0x0000000c0f097211 */ /* 0x040fe200030f0eff */
[----:B------:R-:W-:Y:S01]  /*0340*/  VIADD R15, R15, UR7 ;  /* 0x000000070f0f7c36 */ /* 0x000fe20008000000 */
[----:B------:R-:W-:-:S04]  /*0350*/  LEA R8, P6, R0, UR8, 0x2 ;  /* 0x0000000800087c11 */ /* 0x000fc8000f8c10ff */
[----:B------:R-:W-:Y:S02]  /*0360*/  LEA.HI.X R9, R0, UR9, R9, 0x2, P6 ;  /* 0x0000000900097c11 */ /* 0x000fe4000b0f1409 */
[----:B------:R-:W-:-:S03]  /*0370*/  IADD3 R18, P6, PT, R4, R15, RZ ;  /* 0x0000000f04127210 */ /* 0x000fc60007fde0ff */
[----:B------:R-:W3:Y:S01]  /*0380*/  @P1 LDG.E R0, desc[UR4][R8.64+-0x4] ;  /* 0xfffffc0408001981 */ /* 0x000ee2000c1e1900 */
[----:B-1----:R-:W-:Y:S01]  /*0390*/  @!P2 FFMA R5, R16, R17, R5 ;  /* 0x000000111005a223 */ /* 0x002fe20000000005 */
[----:B------:R-:W-:Y:S01]  /*03a0*/  ISETP.GE.U32.OR P2, PT, R14, UR6, !P1 ;  /* 0x000000060e007c0c */ /* 0x000fe2000cf46470 */
[----:B--2---:R-:W-:Y:S01]  /*03b0*/  @P3 IMAD.WIDE R16, R13, 0x4, R10 ;  /* 0x000000040d103825 */ /* 0x004fe200078e020a */
[----:B------:R-:W-:Y:S02]  /*03c0*/  LEA.HI.X.SX32 R11, R15, R12, 0x1, P6 ;  /* 0x0000000c0f0b7211 */ /* 0x000fe400030f0eff */
[----:B------:R-:W-:Y:S02]  /*03d0*/  LEA R10, P6, R18, UR8, 0x2 ;  /* 0x00000008120a7c11 */ /* 0x000fe4000f8c10ff */
[----:B------:R1:W2:Y:S01]  /*03e0*/  @P3 LDG.E R12, desc[UR4][R16.64] ;  /* 0x00000004100c3981 */ /* 0x0002a2000c1e1900 */
[----:B------:R-:W-:Y:S01]  /*03f0*/  @!P4 IMAD.IADD R15, R4, 0x1, R15 ;  /* 0x00000001040fc824 */ /* 0x000fe200078e020f */
[----:B------:R-:W-:-:S02]  /*0400*/  LEA.HI.X R11, R18, UR9, R11, 0x2, P6 ;  /* 0x00000009120b7c11 */ /* 0x000fc4000b0f140b */
[----:B------:R-:W-:Y:S01]  /*0410*/  ISETP.GE.U32.OR P6, PT, R14, UR6, !P0 ;  /* 0x000000060e007c0c */ /* 0x000fe2000c7c6470 */
[----:B------:R5:W2:Y:S01]  /*0420*/  @P0 LDG.E R4, desc[UR4][R8.64+0x4] ;  /* 0x0000040408040981 */ /* 0x000aa2000c1e1900 */
[----:B0-----:R-:W-:Y:S01]  /*0430*/  @!P4 IMAD.WIDE R6, R15, 0x4, R6 ;  /* 0x000000040f06c825 */ /* 0x001fe200078e0206 */
[----:B------:R-:W0:Y:S02]  /*0440*/  @!P2 LDC R19, c[0x3][0x18] ;  /* 0x00c00600ff13ab82 */ /* 0x000e240000000800 */
[----:B------:R-:W0:Y:S04]  /*0450*/  @!P2 LDG.E R14, desc[UR4][R10.64+-0x4] ;  /* 0xfffffc040a0ea981 */ /* 0x000e28000c1e1900 */
[----:B------:R-:W2:Y:S02]  /*0460*/  @!P4 LDG.E R6, desc[UR4][R6.64] ;  /* 0x000000040606c981 */ /* 0x000ea4000c1e1900 */
[----:B------:R-:W3:Y:S02]  /*0470*/  @P1 LDC R15, c[0x3][0xc] ;  /* 0x00c00300ff0f1b82 */ /* 0x000ee40000000800 */
[----:B------:R-:W2:Y:S06]  /*0480*/  @!P6 LDG.E R18, desc[UR4][R10.64+0x4] ;  /* 0x000004040a12e981 */ /* 0x000eac000c1e1900 */
[----:B-1----:R-:W2:Y:S08]  /*0490*/  @P3 LDC R16, c[0x3][0x10] ;  /* 0x00c00400ff103b82 */ /* 0x002eb00000000800 */
[----:B------:R-:W1:Y:S01]  /*04a0*/  @P0 LDC R17, c[0x3][0x14] ;  /* 0x00c00500ff110b82 */ /* 0x000e620000000800 */
[----:B----4-:R-:W-:-:S07]  /*04b0*/  @!P5 FFMA R5, R2, R3, R5 ;  /* 0x000000030205d223 */ /* 0x010fce0000000005 */
[----:B------:R-:W4:Y:S08]  /*04c0*/  LDC.64 R2, c[0x0][0x388] ;  /* 0x0000e200ff027b82 */ /* 0x000f300000000a00 */
[----:B-----5:R-:W5:Y:S01]  /*04d0*/  @!P6 LDC R8, c[0x3][0x20] ;  /* 0x00c00800ff08eb82 */ /* 0x020f620000000800 */
[----:B----4-:R-:W-:-:S04]  /*04e0*/  IMAD.WIDE R2, R13, 0x4, R2 ;  /* 0x000000040d027825 */ /* 0x010fc800078e0202 */
[----:B---3--:R-:W-:-:S04]  /*04f0*/  @P1 FFMA R5, R0, R15, R5 ;  /* 0x0000000f00051223 */ /* 0x008fc80000000005 */
[----:B--2---:R-:W-:-:S04]  /*0500*/  @P3 FFMA R5, R12, R16, R5 ;  /* 0x000000100c053223 */ /* 0x004fc80000000005 */
[----:B-1----:R-:W-:-:S04]  /*0510*/  @P0 FFMA R5, R4, R17, R5 ;  /* 0x0000001104050223 */ /* 0x002fc80000000005 */
[----:B0-----:R-:W-:-:S04]  /*0520*/  @!P2 FFMA R5, R14, R19, R5 ;  /* 0x000000130e05a223 */ /* 0x001fc80000000005 */
[----:B------:R-:W-:-:S04]  /*0530*/  @!P4 FFMA R5, R6, R20, R5 ;  /* 0x000000140605c223 */ /* 0x000fc80000000005 */
[----:B-----5:R-:W-:-:S05]  /*0540*/  @!P6 FFMA R5, R18, R8, R5 ;  /* 0x000000081205e223 */ /* 0x020fca0000000005 */
[----:B------:R-:W-:Y:S01]  /*0550*/  STG.E desc[UR4][R2.64], R5 ;  /* 0x0000000502007986 */ /* 0x000fe2000c101904 */
[----:B------:R-:W-:Y:S05]  /*0560*/  EXIT ;  /* 0x000000000000794d */ /* 0x000fea0003800000 */
.L_x_0:
[----:B------:R-:W-:-:S00]  /*0570*/  BRA `(.L_x_0) ;  /* 0xfffffffc00fc7947 */ /* 0x000fc0000383ffff */
[----:B------:R-:W-:-:S00]  /*0580*/  NOP ;  /* 0x0000000000007918 */ /* 0x000fc00000000000 */
[----:B------:R-:W-:-:S00]  /*0590*/  NOP ;  /* 0x0000000000007918 */ /* 0x000fc00000000000 */
[----:B------:R-:W-:-:S00]  /*05a0*/  NOP ;  /* 0x0000000000007918 */ /* 0x000fc00000000000 */
[----:B------:R-:W-:-:S00]  /*05b0*/  NOP ;  /* 0x0000000000007918 */ /* 0x000fc00000000000 */
[----:B------:R-:W-:-:S00]  /*05c0*/  NOP ;  /* 0x0000000000007918 */ /* 0x000fc00000000000 */
[----:B------:R-:W-:-:S00]  /*05d0*/  NOP ;  /* 0x0000000000007918 */ /* 0x000fc00000000000 */
[----:B------:R-:W-:-:S00]  /*05e0*/  NOP ;  /* 0x0000000000007918 */ /* 0x000fc00000000000 */
[----:B------:R-:W-:-:S00]  /*05f0*/  NOP ;  /* 0x0000000000007918 */ /* 0x000fc00000000000 */
.L_x_1:


//--------------------- .nv.shared.reserved.0     --------------------------
	.section	.nv.shared.reserved.0,"aw",@nobits
	.weak		__nv_reservedSMEM_offset_0_alias
	.size		__nv_reservedSMEM_offset_0_alias, 0, 64
	.other		__nv_reservedSMEM_offset_0_alias,@"STO_CUDA_RESERVED_SHARED STV_DEFAULT"
__nv_reservedSMEM_offset_0_alias:
	.zero		0
	.zero		64


//--------------------- .nv.constant0._Z6conv2dPfS_ii --------------------------
	.section	.nv.constant0._Z6conv2dPfS_ii,"a",@progbits
	.sectionflags	@""
	.align	4
.nv.constant0._Z6conv2dPfS_ii:
	.zero		920


//--------------------- SYMBOLS --------------------------

	.type		.nv.reservedSmem.offset0,@object
	.size		.nv.reservedSmem.offset0,0x4
